	.headerflags	@"EF_CUDA_TEXMODE_UNIFIED EF_CUDA_64BIT_ADDRESS EF_CUDA_ACCELERATORS EF_CUDA_SM90 EF_CUDA_VIRTUAL_SM(EF_CUDA_SM90)"
	.elftype	@"ET_EXEC"


//--------------------- .nv.info                  --------------------------
	.section	.nv.info,"",@"SHT_CUDA_INFO"
	.align	4


	//----- nvinfo : EIATTR_REGCOUNT
	.align		4
        /*0000*/ 	.byte	0x04, 0x2f
        /*0002*/ 	.short	(.L_3 - .L_2)
	.align		4
.L_2:
        /*0004*/ 	.word	index@(triton_per_fused__native_batch_norm_legit_no_training_add_mean_mul_relu_threshold_backward_1)
        /*0008*/ 	.word	0x0000001a


	//----- nvinfo : EIATTR_MIN_STACK_SIZE
	.align		4
.L_3:
        /*000c*/ 	.byte	0x04, 0x12
        /*000e*/ 	.short	(.L_5 - .L_4)
	.align		4
.L_4:
        /*0010*/ 	.word	index@(triton_per_fused__native_batch_norm_legit_no_training_add_mean_mul_relu_threshold_backward_1)
        /*0014*/ 	.word	0x00000000


	//----- nvinfo : EIATTR_FRAME_SIZE
	.align		4
.L_5:
        /*0018*/ 	.byte	0x04, 0x11
        /*001a*/ 	.short	(.L_7 - .L_6)
	.align		4
.L_6:
        /*001c*/ 	.word	index@(triton_per_fused__native_batch_norm_legit_no_training_add_mean_mul_relu_threshold_backward_1)
        /*0020*/ 	.word	0x00000000


	//----- nvinfo : EIATTR_MIN_STACK_SIZE
	.align		4
.L_7:
        /*0024*/ 	.byte	0x04, 0x12
        /*0026*/ 	.short	(.L_9 - .L_8)
	.align		4
.L_8:
        /*0028*/ 	.word	index@(triton_per_fused__native_batch_norm_legit_no_training_add_mean_mul_relu_threshold_backward_1)
        /*002c*/ 	.word	0x00000000
.L_9:


//--------------------- .nv.info.triton_per_fused__native_batch_norm_legit_no_training_add_mean_mul_relu_threshold_backward_1 --------------------------
	.section	.nv.info.triton_per_fused__native_batch_norm_legit_no_training_add_mean_mul_relu_threshold_backward_1,"",@"SHT_CUDA_INFO"
	.sectionflags	@""
	.align	4


	//----- nvinfo : EIATTR_CUDA_API_VERSION
	.align		4
        /*0000*/ 	.byte	0x04, 0x37
        /*0002*/ 	.short	(.L_11 - .L_10)
.L_10:
        /*0004*/ 	.word	0x0000007c


	//----- nvinfo : EIATTR_KPARAM_INFO
	.align		4
.L_11:
        /*0008*/ 	.byte	0x04, 0x17
        /*000a*/ 	.short	(.L_13 - .L_12)
.L_12:
        /*000c*/ 	.word	0x00000000
        /*0010*/ 	.short	0x000b
        /*0012*/ 	.short	0x0054
        /*0014*/ 	.byte	0x00, 0xf0, 0x11, 0x00


	//----- nvinfo : EIATTR_KPARAM_INFO
	.align		4
.L_13:
        /*0018*/ 	.byte	0x04, 0x17
        /*001a*/ 	.short	(.L_15 - .L_14)
.L_14:
        /*001c*/ 	.word	0x00000000
        /*0020*/ 	.short	0x000a
        /*0022*/ 	.short	0x0050
        /*0024*/ 	.byte	0x00, 0xf0, 0x11, 0x00


	//----- nvinfo : EIATTR_KPARAM_INFO
	.align		4
.L_15:
        /*0028*/ 	.byte	0x04, 0x17
        /*002a*/ 	.short	(.L_17 - .L_16)
.L_16:
        /*002c*/ 	.word	0x00000000
        /*0030*/ 	.short	0x0009
        /*0032*/ 	.short	0x0048
        /*0034*/ 	.byte	0x00, 0xf4, 0x21, 0x00


	//----- nvinfo : EIATTR_KPARAM_INFO
	.align		4
.L_17:
        /*0038*/ 	.byte	0x04, 0x17
        /*003a*/ 	.short	(.L_19 - .L_18)
.L_18:
        /*003c*/ 	.word	0x00000000
        /*0040*/ 	.short	0x0008
        /*0042*/ 	.short	0x0040
        /*0044*/ 	.byte	0x00, 0xf4, 0x21, 0x00


	//----- nvinfo : EIATTR_KPARAM_INFO
	.align		4
.L_19:
        /*0048*/ 	.byte	0x04, 0x17
        /*004a*/ 	.short	(.L_21 - .L_20)
.L_20:
        /*004c*/ 	.word	0x00000000
        /*0050*/ 	.short	0x0007
        /*0052*/ 	.short	0x0038
        /*0054*/ 	.byte	0x00, 0xf4, 0x21, 0x00


	//----- nvinfo : EIATTR_KPARAM_INFO
	.align		4
.L_21:
        /*0058*/ 	.byte	0x04, 0x17
        /*005a*/ 	.short	(.L_23 - .L_22)
.L_22:
        /*005c*/ 	.word	0x00000000
        /*0060*/ 	.short	0x0006
        /*0062*/ 	.short	0x0030
        /*0064*/ 	.byte	0x00, 0xf4, 0x21, 0x00


	//----- nvinfo : EIATTR_KPARAM_INFO
	.align		4
.L_23:
        /*0068*/ 	.byte	0x04, 0x17
        /*006a*/ 	.short	(.L_25 - .L_24)
.L_24:
        /*006c*/ 	.word	0x00000000
        /*0070*/ 	.short	0x0005
        /*0072*/ 	.short	0x0028
        /*0074*/ 	.byte	0x00, 0xf4, 0x21, 0x00


	//----- nvinfo : EIATTR_KPARAM_INFO
	.align		4
.L_25:
        /*0078*/ 	.byte	0x04, 0x17
        /*007a*/ 	.short	(.L_27 - .L_26)
.L_26:
        /*007c*/ 	.word	0x00000000
        /*0080*/ 	.short	0x0004
        /*0082*/ 	.short	0x0020
        /*0084*/ 	.byte	0x00, 0xf4, 0x21, 0x00


	//----- nvinfo : EIATTR_KPARAM_INFO
	.align		4
.L_27:
        /*0088*/ 	.byte	0x04, 0x17
        /*008a*/ 	.short	(.L_29 - .L_28)
.L_28:
        /*008c*/ 	.word	0x00000000
        /*0090*/ 	.short	0x0003
        /*0092*/ 	.short	0x0018
        /*0094*/ 	.byte	0x00, 0xf4, 0x21, 0x00


	//----- nvinfo : EIATTR_KPARAM_INFO
	.align		4
.L_29:
        /*0098*/ 	.byte	0x04, 0x17
        /*009a*/ 	.short	(.L_31 - .L_30)
.L_30:
        /*009c*/ 	.word	0x00000000
        /*00a0*/ 	.short	0x0002
        /*00a2*/ 	.short	0x0010
        /*00a4*/ 	.byte	0x00, 0xf4, 0x21, 0x00


	//----- nvinfo : EIATTR_KPARAM_INFO
	.align		4
.L_31:
        /*00a8*/ 	.byte	0x04, 0x17
        /*00aa*/ 	.short	(.L_33 - .L_32)
.L_32:
        /*00ac*/ 	.word	0x00000000
        /*00b0*/ 	.short	0x0001
        /*00b2*/ 	.short	0x0008
        /*00b4*/ 	.byte	0x00, 0xf4, 0x21, 0x00


	//----- nvinfo : EIATTR_KPARAM_INFO
	.align		4
.L_33:
        /*00b8*/ 	.byte	0x04, 0x17
        /*00ba*/ 	.short	(.L_35 - .L_34)
.L_34:
        /*00bc*/ 	.word	0x00000000
        /*00c0*/ 	.short	0x0000
        /*00c2*/ 	.short	0x0000
        /*00c4*/ 	.byte	0x00, 0xf4, 0x21, 0x00


	//----- nvinfo : EIATTR_SPARSE_MMA_MASK
	.align		4
.L_35:
        /*00c8*/ 	.byte	0x03, 0x50
        /*00ca*/ 	.short	0x0000


	//----- nvinfo : EIATTR_MAXREG_COUNT
	.align		4
        /*00cc*/ 	.byte	0x03, 0x1b
        /*00ce*/ 	.short	0x00ff


	//----- nvinfo : EIATTR_COOP_GROUP_MASK_REGIDS
	.align		4
        /*00d0*/ 	.byte	0x04, 0x29
        /*00d2*/ 	.short	(.L_37 - .L_36)


	//   ....[0]....
.L_36:
        /*00d4*/ 	.word	0xffffffff


	//   ....[1]....
        /*00d8*/ 	.word	0xffffffff


	//   ....[2]....
        /*00dc*/ 	.word	0xffffffff


	//----- nvinfo : EIATTR_COOP_GROUP_INSTR_OFFSETS
	.align		4
.L_37:
        /*00e0*/ 	.byte	0x04, 0x28
        /*00e2*/ 	.short	(.L_39 - .L_38)


	//   ....[0]....
.L_38:
        /*00e4*/ 	.word	0x00000460


	//   ....[1]....
        /*00e8*/ 	.word	0x000004c0


	//   ....[2]....
        /*00ec*/ 	.word	0x00000510


	//----- nvinfo : EIATTR_EXIT_INSTR_OFFSETS
	.align		4
.L_39:
        /*00f0*/ 	.byte	0x04, 0x1c
        /*00f2*/ 	.short	(.L_41 - .L_40)


	//   ....[0]....
.L_40:
        /*00f4*/ 	.word	0x00000760


	//   ....[1]....
        /*00f8*/ 	.word	0x00000790


	//----- nvinfo : EIATTR_REQNTID
	.align		4
.L_41:
        /*00fc*/ 	.byte	0x04, 0x10
        /*00fe*/ 	.short	(.L_43 - .L_42)
.L_42:
        /*0100*/ 	.word	0x00000040
        /*0104*/ 	.word	0x00000001
        /*0108*/ 	.word	0x00000001


	//----- nvinfo : EIATTR_CBANK_PARAM_SIZE
	.align		4
.L_43:
        /*010c*/ 	.byte	0x03, 0x19
        /*010e*/ 	.short	0x0058


	//----- nvinfo : EIATTR_PARAM_CBANK
	.align		4
        /*0110*/ 	.byte	0x04, 0x0a
        /*0112*/ 	.short	(.L_45 - .L_44)
	.align		4
.L_44:
        /*0114*/ 	.word	index@(.nv.constant0.triton_per_fused__native_batch_norm_legit_no_training_add_mean_mul_relu_threshold_backward_1)
        /*0118*/ 	.short	0x0210
        /*011a*/ 	.short	0x0058


	//----- nvinfo : EIATTR_SW_WAR
	.align		4
.L_45:
        /*011c*/ 	.byte	0x04, 0x36
        /*011e*/ 	.short	(.L_47 - .L_46)
.L_46:
        /*0120*/ 	.word	0x00000008
.L_47:


//--------------------- .nv.callgraph             --------------------------
	.section	.nv.callgraph,"",@"SHT_CUDA_CALLGRAPH"
	.align	4
	.sectionentsize	8
	.align		4
        /*0000*/ 	.word	0x00000000
	.align		4
        /*0004*/ 	.word	0xffffffff
	.align		4
        /*0008*/ 	.word	0x00000000
	.align		4
        /*000c*/ 	.word	0xfffffffe
	.align		4
        /*0010*/ 	.word	0x00000000
	.align		4
        /*0014*/ 	.word	0xfffffffd
	.align		4
        /*0018*/ 	.word	0x00000000
	.align		4
        /*001c*/ 	.word	0xfffffffc


//--------------------- .nv.constant4             --------------------------
	.section	.nv.constant4,"a",@progbits
	.align	8
	.align		8
.nv.constant4:
        /*0000*/ 	.dword	_$_str
	.align		8
        /*0008*/ 	.dword	_$_str_$_2


//--------------------- .text.triton_per_fused__native_batch_norm_legit_no_training_add_mean_mul_relu_threshold_backward_1 --------------------------
	.section	.text.triton_per_fused__native_batch_norm_legit_no_training_add_mean_mul_relu_threshold_backward_1,"ax",@progbits
	.sectionflags	@"SHF_BARRIERS=1"
	.align	128
        .global         triton_per_fused__native_batch_norm_legit_no_training_add_mean_mul_relu_threshold_backward_1
        .type           triton_per_fused__native_batch_norm_legit_no_training_add_mean_mul_relu_threshold_backward_1,@function
        .size           triton_per_fused__native_batch_norm_legit_no_training_add_mean_mul_relu_threshold_backward_1,(.L_x_1 - triton_per_fused__native_batch_norm_legit_no_training_add_mean_mul_relu_threshold_backward_1)
        .other          triton_per_fused__native_batch_norm_legit_no_training_add_mean_mul_relu_threshold_backward_1,@"STO_CUDA_ENTRY STV_DEFAULT"
triton_per_fused__native_batch_norm_legit_no_training_add_mean_mul_relu_threshold_backward_1:
.text.triton_per_fused__native_batch_norm_legit_no_training_add_mean_mul_relu_threshold_backward_1:
[----:B------:R-:W0:Y:S01]  /*0000*/  LDC R1, c[0x0][0x28] ;  /* 0x00000a00ff017b82 */ /* 0x000e220000000800 */
[----:B------:R-:W1:Y:S07]  /*0010*/  S2R R7, SR_TID.X ;  /* 0x0000000000077919 */ /* 0x000e6e0000002100 */
[----:B------:R-:W2:Y:S01]  /*0020*/  LDC.64 R20, c[0x0][0x228] ;  /* 0x00008a00ff147b82 */ /* 0x000ea20000000a00 */
[----:B------:R-:W-:Y:S01]  /*0030*/  IMAD.MOV.U32 R14, RZ, RZ, RZ ;  /* 0x000000ffff0e7224 */ /* 0x000fe200078e00ff */
[----:B------:R-:W-:Y:S01]  /*0040*/  ULDC.64 UR6, c[0x0][0x208] ;  /* 0x0000820000067ab9 */ /* 0x000fe20000000a00 */
[----:B------:R-:W3:Y:S05]  /*0050*/  S2R R2, SR_CTAID.X ;  /* 0x0000000000027919 */ /* 0x000eea0000002500 */
[----:B------:R-:W4:Y:S08]  /*0060*/  LDC.64 R4, c[0x0][0x220] ;  /* 0x00008800ff047b82 */ /* 0x000f300000000a00 */
[----:B------:R-:W5:Y:S08]  /*0070*/  LDC.64 R18, c[0x0][0x218] ;  /* 0x00008600ff127b82 */ /* 0x000f700000000a00 */
[----:B------:R-:W4:Y:S01]  /*0080*/  LDC.64 R12, c[0x0][0x230] ;  /* 0x00008c00ff0c7b82 */ /* 0x000f220000000a00 */
[----:B-1----:R-:W-:-:S07]  /*0090*/  SHF.R.U32.HI R11, RZ, 0x3, R7 ;  /* 0x00000003ff0b7819 */ /* 0x002fce0000011607 */
[----:B------:R-:W1:Y:S01]  /*00a0*/  LDC.64 R8, c[0x0][0x238] ;  /* 0x00008e00ff087b82 */ /* 0x000e620000000a00 */
[----:B---3--:R-:W-:Y:S01]  /*00b0*/  IMAD.SHL.U32 R0, R2, 0x8, RZ ;  /* 0x0000000802007824 */ /* 0x008fe200078e00ff */
[----:B------:R-:W-:Y:S02]  /*00c0*/  SHF.R.S32.HI R2, RZ, 0x1c, R2 ;  /* 0x0000001cff027819 */ /* 0x000fe40000011402 */
[----:B------:R-:W-:Y:S02]  /*00d0*/  SGXT.U32 R11, R11, 0x3 ;  /* 0x000000030b0b781a */ /* 0x000fe40000000000 */
[----:B------:R-:W-:Y:S02]  /*00e0*/  SGXT R2, R2, 0x1 ;  /* 0x000000010202781a */ /* 0x000fe40000000200 */
[----:B------:R-:W-:-:S04]  /*00f0*/  LOP3.LUT R15, R0, R11, RZ, 0xfc, !PT ;  /* 0x0000000b000f7212 */ /* 0x000fc800078efcff */
[----:B------:R-:W-:Y:S02]  /*0100*/  LEA.HI R2, R2, R15, RZ, 0x2 ;  /* 0x0000000f02027211 */ /* 0x000fe400078f10ff */
[----:B------:R-:W-:Y:S02]  /*0110*/  ISETP.GE.AND P1, PT, R15, 0x10, PT ;  /* 0x000000100f00780c */ /* 0x000fe40003f26270 */
[----:B------:R-:W-:-:S05]  /*0120*/  LOP3.LUT R2, R2, 0xfffffffc, RZ, 0xc0, !PT ;  /* 0xfffffffc02027812 */ /* 0x000fca00078ec0ff */
[----:B------:R-:W-:-:S04]  /*0130*/  IMAD.IADD R17, R15, 0x1, -R2 ;  /* 0x000000010f117824 */ /* 0x000fc800078e0a02 */
[----:B--2---:R-:W-:-:S05]  /*0140*/  IMAD.WIDE R20, R17, 0x4, R20 ;  /* 0x0000000411147825 */ /* 0x004fca00078e0214 */
[----:B------:R4:W2:Y:S01]  /*0150*/  @!P1 LDG.E.EL R14, desc[UR6][R20.64] ;  /* 0x00000006140e9981 */ /* 0x0008a2000c2e1900 */
[----:B------:R-:W-:Y:S01]  /*0160*/  SHF.L.U32 R2, R7, 0x1, RZ ;  /* 0x0000000107027819 */ /* 0x000fe200000006ff */
[----:B------:R-:W-:-:S03]  /*0170*/  IMAD.MOV.U32 R10, RZ, RZ, RZ ;  /* 0x000000ffff0a7224 */ /* 0x000fc600078e00ff */
[----:B------:R-:W-:-:S05]  /*0180*/  LOP3.LUT R2, R2, 0xe, RZ, 0xc0, !PT ;  /* 0x0000000e02027812 */ /* 0x000fca00078ec0ff */
[----:B------:R-:W-:Y:S01]  /*0190*/  IMAD R6, R15, 0x10, R2 ;  /* 0x000000100f067824 */ /* 0x000fe200078e0202 */
[----:B------:R-:W-:Y:S01]  /*01a0*/  CS2R R2, SRZ ;  /* 0x0000000000027805 */ /* 0x000fe2000001ff00 */
[C---:B----4-:R-:W-:Y:S02]  /*01b0*/  IMAD.WIDE R20, R17.reuse, 0x4, R4 ;  /* 0x0000000411147825 */ /* 0x050fe400078e0204 */
[----:B------:R-:W3:Y:S02]  /*01c0*/  LDC.64 R4, c[0x0][0x240] ;  /* 0x00009000ff047b82 */ /* 0x000ee40000000a00 */
[----:B-----5:R-:W-:Y:S01]  /*01d0*/  IMAD.WIDE R18, R6, 0x4, R18 ;  /* 0x0000000406127825 */ /* 0x020fe200078e0212 */
[----:B------:R-:W4:Y:S04]  /*01e0*/  @!P1 LDG.E.EL R10, desc[UR6][R20.64] ;  /* 0x00000006140a9981 */ /* 0x000f28000c2e1900 */
[----:B------:R5:W4:Y:S01]  /*01f0*/  @!P1 LDG.E.64 R2, desc[UR6][R18.64] ;  /* 0x0000000612029981 */ /* 0x000b22000c1e1b00 */
[----:B0-----:R-:W-:-:S04]  /*0200*/  IMAD.WIDE R12, R17, 0x4, R12 ;  /* 0x00000004110c7825 */ /* 0x001fc800078e020c */
[----:B-1----:R-:W-:Y:S01]  /*0210*/  IMAD.WIDE R16, R17, 0x4, R8 ;  /* 0x0000000411107825 */ /* 0x002fe200078e0208 */
[----:B------:R-:W-:Y:S01]  /*0220*/  CS2R R8, SRZ ;  /* 0x0000000000087805 */ /* 0x000fe2000001ff00 */
[----:B-----5:R-:W0:Y:S05]  /*0230*/  LDC.64 R18, c[0x0][0x248] ;  /* 0x00009200ff127b82 */ /* 0x020e2a0000000a00 */
[----:B------:R1:W5:Y:S04]  /*0240*/  @!P1 LDG.E.EL R8, desc[UR6][R12.64] ;  /* 0x000000060c089981 */ /* 0x000368000c2e1900 */
[----:B------:R0:W5:Y:S01]  /*0250*/  @!P1 LDG.E.EL R9, desc[UR6][R16.64] ;  /* 0x0000000610099981 */ /* 0x000162000c2e1900 */
[----:B---3--:R-:W-:Y:S01]  /*0260*/  IMAD.WIDE R22, R15, 0x4, R4 ;  /* 0x000000040f167825 */ /* 0x008fe200078e0204 */
[----:B------:R-:W-:-:S10]  /*0270*/  HFMA2.MMA R15, -RZ, RZ, 0, 0 ;  /* 0x00000000ff0f7435 */ /* 0x000fd400000001ff */
[----:B------:R-:W3:Y:S01]  /*0280*/  @!P1 LDG.E.EL R15, desc[UR6][R22.64] ;  /* 0x00000006160f9981 */ /* 0x000ee2000c2e1900 */
[----:B------:R-:W-:Y:S01]  /*0290*/  CS2R R4, SRZ ;  /* 0x0000000000047805 */ /* 0x000fe2000001ff00 */
[----:B0-----:R-:W-:-:S05]  /*02a0*/  IMAD.WIDE R18, R6, 0x4, R18 ;  /* 0x0000000406127825 */ /* 0x001fca00078e0212 */
[----:B------:R0:W3:Y:S01]  /*02b0*/  @!P1 LDG.E.64 R4, desc[UR6][R18.64] ;  /* 0x0000000612049981 */ /* 0x0000e2000c1e1b00 */
[----:B-1----:R-:W-:Y:S01]  /*02c0*/  IMAD.MOV.U32 R12, RZ, RZ, 0x3e800000 ;  /* 0x3e800000ff0c7424 */ /* 0x002fe200078e00ff */
[----:B------:R-:W1:Y:S01]  /*02d0*/  S2UR UR5, SR_CgaCtaId ;  /* 0x00000000000579c3 */ /* 0x000e620000008800 */
[----:B------:R-:W-:Y:S02]  /*02e0*/  UMOV UR4, 0x400 ;  /* 0x0000040000047882 */ /* 0x000fe40000000000 */
[----:B-1----:R-:W-:-:S06]  /*02f0*/  UPRMT UR4, UR5, 0x654, UR4 ;  /* 0x0000065405047896 */ /* 0x002fcc0008000004 */
[----:B------:R-:W-:Y:S01]  /*0300*/  LEA R11, R11, UR4, 0x2 ;  /* 0x000000040b0b7c11 */ /* 0x000fe2000f8e10ff */
[----:B--2---:R-:W-:-:S04]  /*0310*/  FADD R14, R14, 9.9999997473787516356e-06 ;  /* 0x3727c5ac0e0e7421 */ /* 0x004fc80000000000 */
[----:B------:R-:W1:Y:S02]  /*0320*/  MUFU.SQRT R13, R14 ;  /* 0x0000000e000d7308 */ /* 0x000e640000002000 */
[C---:B-1----:R-:W-:Y:S02]  /*0330*/  FSETP.GT.AND P0, PT, R13.reuse, 8.50705917302346158658e+37, PT ;  /* 0x7e8000000d00780b */ /* 0x042fe40003f04000 */
[----:B------:R-:W-:-:S11]  /*0340*/  FSETP.GEU.AND P2, PT, R13, 1.175494350822287508e-38, PT ;  /* 0x008000000d00780b */ /* 0x000fd60003f4e000 */
[----:B------:R-:W-:-:S04]  /*0350*/  @P0 FMUL R13, R13, 0.25 ;  /* 0x3e8000000d0d0820 */ /* 0x000fc80000400000 */
[----:B------:R-:W-:-:S06]  /*0360*/  @!P2 FMUL R13, R13, 16777216 ;  /* 0x4b8000000d0da820 */ /* 0x000fcc0000400000 */
[----:B------:R-:W1:Y:S01]  /*0370*/  MUFU.RCP R13, R13 ;  /* 0x0000000d000d7308 */ /* 0x000e620000001000 */
[----:B------:R-:W-:Y:S02]  /*0380*/  FSEL R16, R12, 1, P0 ;  /* 0x3f8000000c107808 */ /* 0x000fe40000000000 */
[----:B----4-:R-:W-:Y:S02]  /*0390*/  SEL R17, R2, RZ, !P1 ;  /* 0x000000ff02117207 */ /* 0x010fe40004800000 */
[----:B0-----:R-:W-:Y:S01]  /*03a0*/  SEL R19, R3, RZ, !P1 ;  /* 0x000000ff03137207 */ /* 0x001fe20004800000 */
[----:B------:R-:W-:Y:S02]  /*03b0*/  @!P2 FMUL R16, R16, 16777216 ;  /* 0x4b8000001010a820 */ /* 0x000fe40000400000 */
[--C-:B------:R-:W-:Y:S02]  /*03c0*/  FADD R2, R17, -R10.reuse ;  /* 0x8000000a11027221 */ /* 0x100fe40000000000 */
[----:B------:R-:W-:Y:S01]  /*03d0*/  FADD R10, R19, -R10 ;  /* 0x8000000a130a7221 */ /* 0x000fe20000000000 */
[----:B-1----:R-:W-:-:S04]  /*03e0*/  FMUL R3, R13, R16 ;  /* 0x000000100d037220 */ /* 0x002fc80000400000 */
[-C--:B------:R-:W-:Y:S01]  /*03f0*/  FMUL R2, R2, R3.reuse ;  /* 0x0000000302027220 */ /* 0x080fe20000400000 */
[----:B------:R-:W-:-:S03]  /*0400*/  FMUL R10, R10, R3 ;  /* 0x000000030a0a7220 */ /* 0x000fc60000400000 */
[-CC-:B-----5:R-:W-:Y:S01]  /*0410*/  FFMA R2, R2, R8.reuse, R9.reuse ;  /* 0x0000000802027223 */ /* 0x1a0fe20000000009 */
[----:B------:R-:W-:-:S04]  /*0420*/  FFMA R9, R10, R8, R9 ;  /* 0x000000080a097223 */ /* 0x000fc80000000009 */
[----:B------:R-:W-:-:S05]  /*0430*/  FADD R3, R2, R9 ;  /* 0x0000000902037221 */ /* 0x000fca0000000000 */
[----:B------:R-:W-:Y:S01]  /*0440*/  FSEL R10, R3, RZ, !P1 ;  /* 0x000000ff030a7208 */ /* 0x000fe20004800000 */
[----:B---3--:R-:W-:-:S04]  /*0450*/  FADD R15, RZ, -R15 ;  /* 0x8000000fff0f7221 */ /* 0x008fc80000000000 */
[----:B------:R-:W0:Y:S01]  /*0460*/  SHFL.BFLY PT, R3, R10, 0x4, 0x1f ;  /* 0x0c801f000a037f89 */ /* 0x000e2200000e0000 */
[----:B------:R-:W-:-:S05]  /*0470*/  FMUL R15, R15, 1.4426950216293334961 ;  /* 0x3fb8aa3b0f0f7820 */ /* 0x000fca0000400000 */
[----:B------:R-:W-:-:S13]  /*0480*/  FSETP.GEU.AND P0, PT, R15, -126, PT ;  /* 0xc2fc00000f00780b */ /* 0x000fda0003f0e000 */
[----:B------:R-:W-:Y:S01]  /*0490*/  @!P0 FMUL R15, R15, 0.5 ;  /* 0x3f0000000f0f8820 */ /* 0x000fe20000400000 */
[----:B0-----:R-:W-:-:S03]  /*04a0*/  FADD R13, R10, R3 ;  /* 0x000000030a0d7221 */ /* 0x001fc60000000000 */
[----:B------:R-:W0:Y:S02]  /*04b0*/  MUFU.EX2 R3, R15 ;  /* 0x0000000f00037308 */ /* 0x000e240000000800 */
[----:B------:R-:W1:Y:S01]  /*04c0*/  SHFL.BFLY PT, R14, R13, 0x2, 0x1f ;  /* 0x0c401f000d0e7f89 */ /* 0x000e6200000e0000 */
[----:B0-----:R-:W-:-:S04]  /*04d0*/  @!P0 FMUL R3, R3, R3 ;  /* 0x0000000303038220 */ /* 0x001fc80000400000 */
[----:B------:R-:W-:-:S05]  /*04e0*/  FADD R8, R3, 1 ;  /* 0x3f80000003087421 */ /* 0x000fca0000000000 */
[----:B------:R-:W-:Y:S01]  /*04f0*/  FSETP.GT.AND P0, PT, R8, 8.50705917302346158658e+37, PT ;  /* 0x7e8000000800780b */ /* 0x000fe20003f04000 */
[----:B-1----:R-:W-:-:S05]  /*0500*/  FADD R14, R13, R14 ;  /* 0x0000000e0d0e7221 */ /* 0x002fca0000000000 */
[----:B------:R-:W0:Y:S07]  /*0510*/  SHFL.BFLY PT, R3, R14, 0x1, 0x1f ;  /* 0x0c201f000e037f89 */ /* 0x000e2e00000e0000 */
[----:B------:R-:W-:-:S06]  /*0520*/  @P0 FMUL R8, R8, 0.25 ;  /* 0x3e80000008080820 */ /* 0x000fcc0000400000 */
[----:B------:R-:W1:Y:S01]  /*0530*/  MUFU.RCP R8, R8 ;  /* 0x0000000800087308 */ /* 0x000e620000001000 */
[----:B------:R-:W-:Y:S01]  /*0540*/  FSEL R13, R12, 1, P0 ;  /* 0x3f8000000c0d7808 */ /* 0x000fe20000000000 */
[----:B0-----:R-:W-:Y:S01]  /*0550*/  FADD R10, R14, R3 ;  /* 0x000000030e0a7221 */ /* 0x001fe20000000000 */
[----:B------:R-:W-:-:S03]  /*0560*/  LOP3.LUT R3, R7, 0x7, RZ, 0xc0, !PT ;  /* 0x0000000707037812 */ /* 0x000fc600078ec0ff */
[----:B-1----:R-:W-:Y:S01]  /*0570*/  FMUL R13, R8, R13 ;  /* 0x0000000d080d7220 */ /* 0x002fe20000400000 */
[----:B------:R-:W-:Y:S02]  /*0580*/  SEL R8, R5, RZ, !P1 ;  /* 0x000000ff05087207 */ /* 0x000fe40004800000 */
[----:B------:R-:W-:Y:S01]  /*0590*/  LEA R12, R3, UR4, 0x2 ;  /* 0x00000004030c7c11 */ /* 0x000fe2000f8e10ff */
[----:B------:R0:W-:Y:S01]  /*05a0*/  STS [R11], R10 ;  /* 0x0000000a0b007388 */ /* 0x0001e20000000800 */
[----:B------:R-:W-:Y:S01]  /*05b0*/  SEL R3, R4, RZ, !P1 ;  /* 0x000000ff04037207 */ /* 0x000fe20004800000 */
[-C--:B------:R-:W-:Y:S01]  /*05c0*/  FFMA R8, R9, R13.reuse, R8 ;  /* 0x0000000d09087223 */ /* 0x080fe20000000008 */
[----:B------:R-:W1:Y:S08]  /*05d0*/  LDC.64 R4, c[0x0][0x250] ;  /* 0x00009400ff047b82 */ /* 0x000e700000000a00 */
[----:B------:R-:W-:Y:S01]  /*05e0*/  BAR.SYNC.DEFER_BLOCKING 0x0 ;  /* 0x0000000000007b1d */ /* 0x000fe20000010000 */
[----:B------:R-:W-:Y:S01]  /*05f0*/  FFMA R13, R2, R13, R3 ;  /* 0x0000000d020d7223 */ /* 0x000fe20000000003 */
[----:B------:R-:W-:-:S04]  /*0600*/  FSETP.GEU.AND P2, PT, R8, RZ, PT ;  /* 0x000000ff0800720b */ /* 0x000fc80003f4e000 */
[----:B------:R-:W-:Y:S01]  /*0610*/  ULDC.64 UR4, c[0x0][0x258] ;  /* 0x0000960000047ab9 */ /* 0x000fe20000000a00 */
[C---:B------:R-:W-:Y:S01]  /*0620*/  FSETP.GEU.AND P0, PT, R13.reuse, RZ, PT ;  /* 0x000000ff0d00720b */ /* 0x040fe20003f0e000 */
[----:B------:R-:W2:Y:S01]  /*0630*/  LDC.64 R2, c[0x0][0x210] ;  /* 0x00008400ff027b82 */ /* 0x000ea20000000a00 */
[----:B------:R-:W-:Y:S02]  /*0640*/  FSEL R15, R8, RZ, P2 ;  /* 0x000000ff080f7208 */ /* 0x000fe40001000000 */
[----:B------:R-:W-:Y:S02]  /*0650*/  FSEL R14, R13, RZ, P0 ;  /* 0x000000ff0d0e7208 */ /* 0x000fe40000000000 */
[----:B------:R-:W-:Y:S02]  /*0660*/  FSETP.GTU.AND P4, PT, R15, RZ, PT ;  /* 0x000000ff0f00720b */ /* 0x000fe40003f8c000 */
[----:B------:R-:W-:Y:S02]  /*0670*/  FSETP.GTU.AND P3, PT, R14, RZ, PT ;  /* 0x000000ff0e00720b */ /* 0x000fe40003f6c000 */
[----:B------:R-:W-:-:S02]  /*0680*/  LOP3.LUT P0, RZ, R7, 0x38, RZ, 0xc0, !PT ;  /* 0x0000003807ff7812 */ /* 0x000fc4000780c0ff */
[----:B------:R-:W-:Y:S02]  /*0690*/  LOP3.LUT R7, R0, 0x7, R7, 0xf8, !PT ;  /* 0x0000000700077812 */ /* 0x000fe400078ef807 */
[----:B------:R-:W-:Y:S02]  /*06a0*/  IADD3 R8, P2, R6, UR4, RZ ;  /* 0x0000000406087c10 */ /* 0x000fe4000ff5e0ff */
[----:B0-----:R-:W-:Y:S01]  /*06b0*/  SEL R11, RZ, 0x100, P4 ;  /* 0x00000100ff0b7807 */ /* 0x001fe20002000000 */
[C---:B-1----:R-:W-:Y:S01]  /*06c0*/  IMAD.WIDE R4, R6.reuse, 0x4, R4 ;  /* 0x0000000406047825 */ /* 0x042fe200078e0204 */
[----:B------:R-:W-:Y:S01]  /*06d0*/  SEL R0, RZ, 0x1, P3 ;  /* 0x00000001ff007807 */ /* 0x000fe20001800000 */
[----:B------:R-:W0:Y:S01]  /*06e0*/  LDS R12, [R12] ;  /* 0x000000000c0c7984 */ /* 0x000e220000000800 */
[----:B------:R-:W-:Y:S02]  /*06f0*/  LEA.HI.X.SX32 R9, R6, UR5, 0x1, P2 ;  /* 0x0000000506097c11 */ /* 0x000fe400090f0eff */
[----:B------:R-:W-:Y:S01]  /*0700*/  IADD3 R11, R0, R11, RZ ;  /* 0x0000000b000b7210 */ /* 0x000fe20007ffe0ff */
[----:B------:R0:W-:Y:S04]  /*0710*/  @!P1 STG.E.64 desc[UR6][R4.64], R14 ;  /* 0x0000000e04009986 */ /* 0x0001e8000c101b06 */
[----:B------:R0:W-:Y:S01]  /*0720*/  @!P1 STG.E.U16 desc[UR6][R8.64], R11 ;  /* 0x0000000b08009986 */ /* 0x0001e2000c101506 */
[----:B------:R-:W-:Y:S01]  /*0730*/  BAR.SYNC.DEFER_BLOCKING 0x0 ;  /* 0x0000000000007b1d */ /* 0x000fe20000010000 */
[C---:B------:R-:W-:Y:S01]  /*0740*/  ISETP.LT.AND P0, PT, R7.reuse, 0x10, !P0 ;  /* 0x000000100700780c */ /* 0x040fe20004701270 */
[----:B--2---:R-:W-:-:S12]  /*0750*/  IMAD.WIDE R2, R7, 0x4, R2 ;  /* 0x0000000407027825 */ /* 0x004fd800078e0202 */
[----:B0-----:R-:W-:Y:S05]  /*0760*/  @!P0 EXIT ;  /* 0x000000000000894d */ /* 0x001fea0003800000 */
[----:B0-----:R-:W-:-:S05]  /*0770*/  FMUL R5, R12, 0.0625 ;  /* 0x3d8000000c057820 */ /* 0x001fca0000400000 */
[----:B------:R-:W-:Y:S01]  /*0780*/  STG.E desc[UR6][R2.64], R5 ;  /* 0x0000000502007986 */ /* 0x000fe2000c101906 */
[----:B------:R-:W-:Y:S05]  /*0790*/  EXIT ;  /* 0x000000000000794d */ /* 0x000fea0003800000 */
.L_x_0:
[----:B------:R-:W-:-:S00]  /*07a0*/  BRA `(.L_x_0) ;  /* 0xfffffffc00fc7947 */ /* 0x000fc0000383ffff */
[----:B------:R-:W-:-:S00]  /*07b0*/  NOP ;  /* 0x0000000000007918 */ /* 0x000fc00000000000 */
        /* <DEDUP_REMOVED lines=12> */
.L_x_1:


//--------------------- .nv.global.init           --------------------------
	.section	.nv.global.init,"aw",@progbits
.nv.global.init:
	.type		_$_str,@object
	.size		_$_str,(_$_str_$_2 - _$_str)
_$_str:
        /*0000*/ 	.byte	0x5f, 0x5f, 0x43, 0x55, 0x44, 0x41, 0x5f, 0x46, 0x54, 0x5a, 0x00
	.type		_$_str_$_2,@object
	.size		_$_str_$_2,(.L_1 - _$_str_$_2)
_$_str_$_2:
        /*000b*/ 	.byte	0x5f, 0x5f, 0x43, 0x55, 0x44, 0x41, 0x5f, 0x50, 0x52, 0x45, 0x43, 0x5f, 0x53, 0x51, 0x52, 0x54
        /*001b*/ 	.byte	0x00
.L_1:


//--------------------- .nv.shared.triton_per_fused__native_batch_norm_legit_no_training_add_mean_mul_relu_threshold_backward_1 --------------------------
	.section	.nv.shared.triton_per_fused__native_batch_norm_legit_no_training_add_mean_mul_relu_threshold_backward_1,"aw",@nobits
	.sectionflags	@""
	.align	16
	.zero		1024


//--------------------- .nv.constant0.triton_per_fused__native_batch_norm_legit_no_training_add_mean_mul_relu_threshold_backward_1 --------------------------
	.section	.nv.constant0.triton_per_fused__native_batch_norm_legit_no_training_add_mean_mul_relu_threshold_backward_1,"a",@progbits
	.sectionflags	@""
	.align	4
.nv.constant0.triton_per_fused__native_batch_norm_legit_no_training_add_mean_mul_relu_threshold_backward_1:
	.zero		616
